//
// Generated by NVIDIA NVVM Compiler
//
// Compiler Build ID: CL-36424714
// Cuda compilation tools, release 13.0, V13.0.88
// Based on NVVM 20.0.0
//

.version 9.0
.target sm_100
.address_size 64

	// .globl	_Z10scan_blockPiS_S_i
// _ZZ10scan_blockPiS_S_iE4temp has been demoted

.visible .entry _Z10scan_blockPiS_S_i(
	.param .u64 .ptr .align 1 _Z10scan_blockPiS_S_i_param_0,
	.param .u64 .ptr .align 1 _Z10scan_blockPiS_S_i_param_1,
	.param .u64 .ptr .align 1 _Z10scan_blockPiS_S_i_param_2,
	.param .u32 _Z10scan_blockPiS_S_i_param_3
)
{
	.reg .pred 	%p<9>;
	.reg .b32 	%r<42>;
	.reg .b64 	%rd<13>;
	// demoted variable
	.shared .align 4 .b8 _ZZ10scan_blockPiS_S_iE4temp[16];
	ld.param.u64 	%rd5, [_Z10scan_blockPiS_S_i_param_0];
	ld.param.u64 	%rd3, [_Z10scan_blockPiS_S_i_param_1];
	ld.param.u64 	%rd4, [_Z10scan_blockPiS_S_i_param_2];
	ld.param.u32 	%r10, [_Z10scan_blockPiS_S_i_param_3];
	cvta.to.global.u64 	%rd6, %rd5;
	mov.u32 	%r11, %ntid.x;
	mov.u32 	%r1, %ctaid.x;
	mul.lo.s32 	%r2, %r11, %r1;
	mov.u32 	%r3, %tid.x;
	add.s32 	%r12, %r2, %r3;
	shl.b32 	%r4, %r3, 1;
	shr.u32 	%r13, %r3, 4;
	shl.b32 	%r5, %r12, 1;
	setp.ge.s32 	%p1, %r5, %r10;
	mul.wide.s32 	%rd7, %r5, 4;
	add.s64 	%rd1, %rd6, %rd7;
	add.s32 	%r14, %r4, %r13;
	shl.b32 	%r15, %r14, 2;
	mov.u32 	%r16, _ZZ10scan_blockPiS_S_iE4temp;
	add.s32 	%r6, %r16, %r15;
	@%p1 bra 	$L__BB0_2;
	ld.global.u32 	%r17, [%rd1];
	st.shared.u32 	[%r6], %r17;
$L__BB0_2:
	add.s32 	%r18, %r4, 1;
	shl.b32 	%r19, %r2, 1;
	add.s32 	%r7, %r18, %r19;
	setp.ge.s32 	%p2, %r7, %r10;
	shr.u32 	%r20, %r18, 5;
	add.s32 	%r21, %r20, %r4;
	shl.b32 	%r22, %r21, 2;
	add.s32 	%r8, %r16, %r22;
	@%p2 bra 	$L__BB0_4;
	ld.global.u32 	%r24, [%rd1+4];
	st.shared.u32 	[%r8+4], %r24;
$L__BB0_4:
	bar.sync 	0;
	setp.gt.u32 	%p3, %r3, 1;
	shl.b32 	%r25, %r4, 2;
	add.s32 	%r9, %r16, %r25;
	@%p3 bra 	$L__BB0_6;
	ld.shared.u32 	%r27, [%r9];
	ld.shared.u32 	%r28, [%r9+4];
	add.s32 	%r29, %r28, %r27;
	st.shared.u32 	[%r9+4], %r29;
$L__BB0_6:
	bar.sync 	0;
	setp.ne.s32 	%p4, %r3, 0;
	@%p4 bra 	$L__BB0_8;
	ld.shared.u32 	%r30, [_ZZ10scan_blockPiS_S_iE4temp+4];
	ld.shared.u32 	%r31, [_ZZ10scan_blockPiS_S_iE4temp+12];
	add.s32 	%r32, %r31, %r30;
	cvta.to.global.u64 	%rd8, %rd4;
	mul.wide.u32 	%rd9, %r1, 4;
	add.s64 	%rd10, %rd8, %rd9;
	st.global.u32 	[%rd10], %r32;
	mov.b32 	%r33, 0;
	st.shared.u32 	[_ZZ10scan_blockPiS_S_iE4temp+12], %r33;
$L__BB0_8:
	setp.ne.s32 	%p5, %r3, 0;
	bar.sync 	0;
	@%p5 bra 	$L__BB0_10;
	ld.shared.u32 	%r34, [_ZZ10scan_blockPiS_S_iE4temp+12];
	ld.shared.u32 	%r35, [_ZZ10scan_blockPiS_S_iE4temp+4];
	add.s32 	%r36, %r35, %r34;
	st.shared.u32 	[_ZZ10scan_blockPiS_S_iE4temp+12], %r36;
	st.shared.u32 	[_ZZ10scan_blockPiS_S_iE4temp+4], %r34;
$L__BB0_10:
	setp.gt.u32 	%p6, %r3, 1;
	bar.sync 	0;
	@%p6 bra 	$L__BB0_12;
	ld.shared.u32 	%r37, [%r9+4];
	ld.shared.u32 	%r38, [%r9];
	add.s32 	%r39, %r38, %r37;
	st.shared.u32 	[%r9+4], %r39;
	st.shared.u32 	[%r9], %r37;
$L__BB0_12:
	setp.ge.s32 	%p7, %r5, %r10;
	bar.sync 	0;
	cvta.to.global.u64 	%rd11, %rd3;
	add.s64 	%rd2, %rd11, %rd7;
	@%p7 bra 	$L__BB0_14;
	ld.shared.u32 	%r40, [%r6];
	st.global.u32 	[%rd2], %r40;
$L__BB0_14:
	setp.ge.s32 	%p8, %r7, %r10;
	@%p8 bra 	$L__BB0_16;
	ld.shared.u32 	%r41, [%r8+4];
	st.global.u32 	[%rd2+4], %r41;
$L__BB0_16:
	ret;

}
	// .globl	_Z10add_kernelPiS_i
.visible .entry _Z10add_kernelPiS_i(
	.param .u64 .ptr .align 1 _Z10add_kernelPiS_i_param_0,
	.param .u64 .ptr .align 1 _Z10add_kernelPiS_i_param_1,
	.param .u32 _Z10add_kernelPiS_i_param_2
)
{
	.reg .pred 	%p<3>;
	.reg .b32 	%r<14>;
	.reg .b64 	%rd<9>;

	ld.param.u64 	%rd3, [_Z10add_kernelPiS_i_param_0];
	ld.param.u64 	%rd4, [_Z10add_kernelPiS_i_param_1];
	ld.param.u32 	%r2, [_Z10add_kernelPiS_i_param_2];
	cvta.to.global.u64 	%rd5, %rd3;
	cvta.to.global.u64 	%rd6, %rd4;
	mov.u32 	%r3, %ntid.x;
	mov.u32 	%r4, %ctaid.x;
	mov.u32 	%r5, %tid.x;
	mad.lo.s32 	%r6, %r3, %r4, %r5;
	shl.b32 	%r1, %r6, 1;
	setp.ge.s32 	%p1, %r1, %r2;
	mul.wide.u32 	%rd7, %r4, 4;
	add.s64 	%rd1, %rd6, %rd7;
	mul.wide.s32 	%rd8, %r1, 4;
	add.s64 	%rd2, %rd5, %rd8;
	@%p1 bra 	$L__BB1_2;
	ld.global.u32 	%r7, [%rd1];
	ld.global.u32 	%r8, [%rd2];
	add.s32 	%r9, %r8, %r7;
	st.global.u32 	[%rd2], %r9;
$L__BB1_2:
	add.s32 	%r10, %r1, 1;
	setp.ge.s32 	%p2, %r10, %r2;
	@%p2 bra 	$L__BB1_4;
	ld.global.u32 	%r11, [%rd1];
	ld.global.u32 	%r12, [%rd2+4];
	add.s32 	%r13, %r12, %r11;
	st.global.u32 	[%rd2+4], %r13;
$L__BB1_4:
	ret;

}


// ===== COMPILED SASS (sm_100) =====

	.target	sm_100

	.elftype	@"ET_EXEC"


//--------------------- .note.nv.tkinfo           --------------------------
	.section	.note.nv.tkinfo,"",@"SHT_NOTE"
	.sectionflags	@"SHF_NOTE_NV_TKINFO"
	.tkinfo
        /*0018*/ 	.word	0x00000002
        /*0030*/ 	.string	""
        /*0030*/ 	.string	"ptxas"
        /*0030*/ 	.string	"Cuda compilation tools, release 13.0, V13.0.88"
        /*0030*/ 	.string	"Build cuda_13.0.r13.0/compiler.36424714_0"
        /*0030*/ 	.string	"-arch sm_100 -m 64 "



//--------------------- .note.nv.cuinfo           --------------------------
	.section	.note.nv.cuinfo,"",@"SHT_NOTE"
	.sectionflags	@"SHF_NOTE_NV_CUINFO"
        /*0018*/ 	.short	0x0002
        /*001a*/ 	.short	0x0064
        /*001c*/ 	.short	0x0082
	.zero		2


//--------------------- .nv.info                  --------------------------
	.section	.nv.info,"",@"SHT_CUDA_INFO"
	.align	4


	//----- nvinfo : EIATTR_REGCOUNT
	.align		4
        /*0000*/ 	.byte	0x04, 0x2f
        /*0002*/ 	.short	(.L_1 - .L_0)
	.align		4
.L_0:
        /*0004*/ 	.word	index@(_Z10scan_blockPiS_S_i)
        /*0008*/ 	.word	0x00000010


	//----- nvinfo : EIATTR_FRAME_SIZE
	.align		4
.L_1:
        /*000c*/ 	.byte	0x04, 0x11
        /*000e*/ 	.short	(.L_3 - .L_2)
	.align		4
.L_2:
        /*0010*/ 	.word	index@(_Z10scan_blockPiS_S_i)
        /*0014*/ 	.word	0x00000000


	//----- nvinfo : EIATTR_REGCOUNT
	.align		4
.L_3:
        /*0018*/ 	.byte	0x04, 0x2f
        /*001a*/ 	.short	(.L_5 - .L_4)
	.align		4
.L_4:
        /*001c*/ 	.word	index@(_Z10add_kernelPiS_i)
        /*0020*/ 	.word	0x0000000c


	//----- nvinfo : EIATTR_FRAME_SIZE
	.align		4
.L_5:
        /*0024*/ 	.byte	0x04, 0x11
        /*0026*/ 	.short	(.L_7 - .L_6)
	.align		4
.L_6:
        /*0028*/ 	.word	index@(_Z10add_kernelPiS_i)
        /*002c*/ 	.word	0x00000000


	//----- nvinfo : EIATTR_MIN_STACK_SIZE
	.align		4
.L_7:
        /*0030*/ 	.byte	0x04, 0x12
        /*0032*/ 	.short	(.L_9 - .L_8)
	.align		4
.L_8:
        /*0034*/ 	.word	index@(_Z10add_kernelPiS_i)
        /*0038*/ 	.word	0x00000000


	//----- nvinfo : EIATTR_MIN_STACK_SIZE
	.align		4
.L_9:
        /*003c*/ 	.byte	0x04, 0x12
        /*003e*/ 	.short	(.L_11 - .L_10)
	.align		4
.L_10:
        /*0040*/ 	.word	index@(_Z10scan_blockPiS_S_i)
        /*0044*/ 	.word	0x00000000
.L_11:


//--------------------- .nv.compat                --------------------------
	.section	.nv.compat,"",@"SHT_CUDA_COMPAT_INFO"
	.align	4
        /*0000*/ 	.byte	0x02, 0x09, 0x00, 0x00, 0x02, 0x02, 0x01, 0x00, 0x02, 0x05, 0x05, 0x00, 0x03, 0x07, 0x01, 0x01
        /*0010*/ 	.byte	0x02, 0x03, 0x00, 0x00, 0x02, 0x06, 0x01, 0x00, 0x04, 0x0b, 0x08, 0x00, 0x09, 0x00, 0x00, 0x00
        /*0020*/ 	.byte	0x00, 0x00, 0x00, 0x00


//--------------------- .nv.info._Z10add_kernelPiS_i --------------------------
	.section	.nv.info._Z10add_kernelPiS_i,"",@"SHT_CUDA_INFO"
	.sectionflags	@""
	.align	4


	//----- nvinfo : EIATTR_CUDA_API_VERSION
	.align		4
        /*0000*/ 	.byte	0x04, 0x37
        /*0002*/ 	.short	(.L_13 - .L_12)
.L_12:
        /*0004*/ 	.word	0x00000082


	//----- nvinfo : EIATTR_KPARAM_INFO
	.align		4
.L_13:
        /*0008*/ 	.byte	0x04, 0x17
        /*000a*/ 	.short	(.L_15 - .L_14)
.L_14:
        /*000c*/ 	.word	0x00000000
        /*0010*/ 	.short	0x0002
        /*0012*/ 	.short	0x0010
        /*0014*/ 	.byte	0x00, 0xf0, 0x11, 0x00


	//----- nvinfo : EIATTR_KPARAM_INFO
	.align		4
.L_15:
        /*0018*/ 	.byte	0x04, 0x17
        /*001a*/ 	.short	(.L_17 - .L_16)
.L_16:
        /*001c*/ 	.word	0x00000000
        /*0020*/ 	.short	0x0001
        /*0022*/ 	.short	0x0008
        /*0024*/ 	.byte	0x00, 0xf5, 0x21, 0x00


	//----- nvinfo : EIATTR_KPARAM_INFO
	.align		4
.L_17:
        /*0028*/ 	.byte	0x04, 0x17
        /*002a*/ 	.short	(.L_19 - .L_18)
.L_18:
        /*002c*/ 	.word	0x00000000
        /*0030*/ 	.short	0x0000
        /*0032*/ 	.short	0x0000
        /*0034*/ 	.byte	0x00, 0xf5, 0x21, 0x00


	//----- nvinfo : EIATTR_SPARSE_MMA_MASK
	.align		4
.L_19:
        /*0038*/ 	.byte	0x03, 0x50
        /*003a*/ 	.short	0x0000


	//----- nvinfo : EIATTR_MAXREG_COUNT
	.align		4
        /*003c*/ 	.byte	0x03, 0x1b
        /*003e*/ 	.short	0x00ff


	//----- nvinfo : EIATTR_MERCURY_ISA_VERSION
	.align		4
        /*0040*/ 	.byte	0x03, 0x5f
        /*0042*/ 	.short	0x0101


	//----- nvinfo : EIATTR_VRC_CTA_INIT_COUNT
	.align		4
        /*0044*/ 	.byte	0x02, 0x4a
	.zero		1
	.zero		1


	//----- nvinfo : EIATTR_EXIT_INSTR_OFFSETS
	.align		4
        /*0048*/ 	.byte	0x04, 0x1c
        /*004a*/ 	.short	(.L_21 - .L_20)


	//   ....[0]....
.L_20:
        /*004c*/ 	.word	0x00000160


	//   ....[1]....
        /*0050*/ 	.word	0x000001b0


	//----- nvinfo : EIATTR_CRS_STACK_SIZE
	.align		4
.L_21:
        /*0054*/ 	.byte	0x04, 0x1e
        /*0056*/ 	.short	(.L_23 - .L_22)
.L_22:
        /*0058*/ 	.word	0x00000000


	//----- nvinfo : EIATTR_CBANK_PARAM_SIZE
	.align		4
.L_23:
        /*005c*/ 	.byte	0x03, 0x19
        /*005e*/ 	.short	0x0014


	//----- nvinfo : EIATTR_PARAM_CBANK
	.align		4
        /*0060*/ 	.byte	0x04, 0x0a
        /*0062*/ 	.short	(.L_25 - .L_24)
	.align		4
.L_24:
        /*0064*/ 	.word	index@(.nv.constant0._Z10add_kernelPiS_i)
        /*0068*/ 	.short	0x0380
        /*006a*/ 	.short	0x0014


	//----- nvinfo : EIATTR_SW_WAR
	.align		4
.L_25:
        /*006c*/ 	.byte	0x04, 0x36
        /*006e*/ 	.short	(.L_27 - .L_26)
.L_26:
        /*0070*/ 	.word	0x00000008
.L_27:


//--------------------- .nv.info._Z10scan_blockPiS_S_i --------------------------
	.section	.nv.info._Z10scan_blockPiS_S_i,"",@"SHT_CUDA_INFO"
	.sectionflags	@""
	.align	4


	//----- nvinfo : EIATTR_CUDA_API_VERSION
	.align		4
        /*0000*/ 	.byte	0x04, 0x37
        /*0002*/ 	.short	(.L_29 - .L_28)
.L_28:
        /*0004*/ 	.word	0x00000082


	//----- nvinfo : EIATTR_KPARAM_INFO
	.align		4
.L_29:
        /*0008*/ 	.byte	0x04, 0x17
        /*000a*/ 	.short	(.L_31 - .L_30)
.L_30:
        /*000c*/ 	.word	0x00000000
        /*0010*/ 	.short	0x0003
        /*0012*/ 	.short	0x0018
        /*0014*/ 	.byte	0x00, 0xf0, 0x11, 0x00


	//----- nvinfo : EIATTR_KPARAM_INFO
	.align		4
.L_31:
        /*0018*/ 	.byte	0x04, 0x17
        /*001a*/ 	.short	(.L_33 - .L_32)
.L_32:
        /*001c*/ 	.word	0x00000000
        /*0020*/ 	.short	0x0002
        /*0022*/ 	.short	0x0010
        /*0024*/ 	.byte	0x00, 0xf5, 0x21, 0x00


	//----- nvinfo : EIATTR_KPARAM_INFO
	.align		4
.L_33:
        /*0028*/ 	.byte	0x04, 0x17
        /*002a*/ 	.short	(.L_35 - .L_34)
.L_34:
        /*002c*/ 	.word	0x00000000
        /*0030*/ 	.short	0x0001
        /*0032*/ 	.short	0x0008
        /*0034*/ 	.byte	0x00, 0xf5, 0x21, 0x00


	//----- nvinfo : EIATTR_KPARAM_INFO
	.align		4
.L_35:
        /*0038*/ 	.byte	0x04, 0x17
        /*003a*/ 	.short	(.L_37 - .L_36)
.L_36:
        /*003c*/ 	.word	0x00000000
        /*0040*/ 	.short	0x0000
        /*0042*/ 	.short	0x0000
        /*0044*/ 	.byte	0x00, 0xf5, 0x21, 0x00


	//----- nvinfo : EIATTR_SPARSE_MMA_MASK
	.align		4
.L_37:
        /*0048*/ 	.byte	0x03, 0x50
        /*004a*/ 	.short	0x0000


	//----- nvinfo : EIATTR_MAXREG_COUNT
	.align		4
        /*004c*/ 	.byte	0x03, 0x1b
        /*004e*/ 	.short	0x00ff


	//----- nvinfo : EIATTR_NUM_BARRIERS
	.align		4
        /*0050*/ 	.byte	0x02, 0x4c
        /*0052*/ 	.byte	0x01
	.zero		1


	//----- nvinfo : EIATTR_MERCURY_ISA_VERSION
	.align		4
        /*0054*/ 	.byte	0x03, 0x5f
        /*0056*/ 	.short	0x0101


	//----- nvinfo : EIATTR_VRC_CTA_INIT_COUNT
	.align		4
        /*0058*/ 	.byte	0x02, 0x4a
	.zero		1
	.zero		1


	//----- nvinfo : EIATTR_EXIT_INSTR_OFFSETS
	.align		4
        /*005c*/ 	.byte	0x04, 0x1c
        /*005e*/ 	.short	(.L_39 - .L_38)


	//   ....[0]....
.L_38:
        /*0060*/ 	.word	0x000003a0


	//   ....[1]....
        /*0064*/ 	.word	0x000003d0


	//----- nvinfo : EIATTR_CBANK_PARAM_SIZE
	.align		4
.L_39:
        /*0068*/ 	.byte	0x03, 0x19
        /*006a*/ 	.short	0x001c


	//----- nvinfo : EIATTR_PARAM_CBANK
	.align		4
        /*006c*/ 	.byte	0x04, 0x0a
        /*006e*/ 	.short	(.L_41 - .L_40)
	.align		4
.L_40:
        /*0070*/ 	.word	index@(.nv.constant0._Z10scan_blockPiS_S_i)
        /*0074*/ 	.short	0x0380
        /*0076*/ 	.short	0x001c


	//----- nvinfo : EIATTR_SW_WAR
	.align		4
.L_41:
        /*0078*/ 	.byte	0x04, 0x36
        /*007a*/ 	.short	(.L_43 - .L_42)
.L_42:
        /*007c*/ 	.word	0x00000008
.L_43:


//--------------------- .nv.callgraph             --------------------------
	.section	.nv.callgraph,"",@"SHT_CUDA_CALLGRAPH"
	.align	4
	.sectionentsize	8
	.align		4
        /*0000*/ 	.word	0x00000000
	.align		4
        /*0004*/ 	.word	0xffffffff
	.align		4
        /*0008*/ 	.word	0x00000000
	.align		4
        /*000c*/ 	.word	0xfffffffe
	.align		4
        /*0010*/ 	.word	0x00000000
	.align		4
        /*0014*/ 	.word	0xfffffffd
	.align		4
        /*0018*/ 	.word	0x00000000
	.align		4
        /*001c*/ 	.word	0xfffffffc


//--------------------- .text._Z10add_kernelPiS_i --------------------------
	.section	.text._Z10add_kernelPiS_i,"ax",@progbits
	.align	128
        .global         _Z10add_kernelPiS_i
        .type           _Z10add_kernelPiS_i,@function
        .size           _Z10add_kernelPiS_i,(.L_x_4 - _Z10add_kernelPiS_i)
        .other          _Z10add_kernelPiS_i,@"STO_CUDA_ENTRY STV_DEFAULT"
_Z10add_kernelPiS_i:
.text._Z10add_kernelPiS_i:
[----:B------:R-:W-:Y:S01]  /*0000*/  LDC R1, c[0x0][0x37c] ;  /* 0x0000df00ff017b82 */ /* 0x000fe20000000800 */
[----:B------:R-:W0:Y:S01]  /*0010*/  S2R R9, SR_CTAID.X ;  /* 0x0000000000097919 */ /* 0x000e220000002500 */
[----:B------:R-:W1:Y:S06]  /*0020*/  LDCU UR4, c[0x0][0x360] ;  /* 0x00006c00ff0477ac */ /* 0x000e6c0008000800 */
[----:B------:R-:W0:Y:S01]  /*0030*/  LDC.64 R2, c[0x0][0x388] ;  /* 0x0000e200ff027b82 */ /* 0x000e220000000a00 */
[----:B------:R-:W-:Y:S01]  /*0040*/  BSSY.RECONVERGENT B0, `(.L_x_0) ;  /* 0x0000011000007945 */ /* 0x000fe20003800200 */
[----:B------:R-:W1:Y:S01]  /*0050*/  S2R R0, SR_TID.X ;  /* 0x0000000000007919 */ /* 0x000e620000002100 */
[----:B------:R-:W2:Y:S05]  /*0060*/  LDCU UR6, c[0x0][0x390] ;  /* 0x00007200ff0677ac */ /* 0x000eaa0008000800 */
[----:B------:R-:W3:Y:S01]  /*0070*/  LDC.64 R4, c[0x0][0x380] ;  /* 0x0000e000ff047b82 */ /* 0x000ee20000000a00 */
[----:B0-----:R-:W-:-:S04]  /*0080*/  IMAD.WIDE.U32 R2, R9, 0x4, R2 ;  /* 0x0000000409027825 */ /* 0x001fc800078e0002 */
[----:B-1----:R-:W-:Y:S01]  /*0090*/  IMAD R0, R9, UR4, R0 ;  /* 0x0000000409007c24 */ /* 0x002fe2000f8e0200 */
[----:B------:R-:W0:Y:S04]  /*00a0*/  LDCU.64 UR4, c[0x0][0x358] ;  /* 0x00006b00ff0477ac */ /* 0x000e280008000a00 */
[----:B------:R-:W-:-:S04]  /*00b0*/  SHF.L.U32 R7, R0, 0x1, RZ ;  /* 0x0000000100077819 */ /* 0x000fc800000006ff */
[C---:B--2---:R-:W-:Y:S01]  /*00c0*/  ISETP.GE.AND P0, PT, R7.reuse, UR6, PT ;  /* 0x0000000607007c0c */ /* 0x044fe2000bf06270 */
[C---:B---3--:R-:W-:Y:S01]  /*00d0*/  IMAD.WIDE R4, R7.reuse, 0x4, R4 ;  /* 0x0000000407047825 */ /* 0x048fe200078e0204 */
[----:B------:R-:W-:-:S04]  /*00e0*/  IADD3 R0, PT, PT, R7, 0x1, RZ ;  /* 0x0000000107007810 */ /* 0x000fc80007ffe0ff */
[----:B------:R-:W-:-:S07]  /*00f0*/  ISETP.GE.AND P1, PT, R0, UR6, PT ;  /* 0x0000000600007c0c */ /* 0x000fce000bf26270 */
[----:B0-----:R-:W-:Y:S06]  /*0100*/  @P0 BRA `(.L_x_1) ;  /* 0x0000000000100947 */ /* 0x001fec0003800000 */
[----:B------:R-:W2:Y:S04]  /*0110*/  LDG.E R0, desc[UR4][R2.64] ;  /* 0x0000000402007981 */ /* 0x000ea8000c1e1900 */
[----:B------:R-:W2:Y:S02]  /*0120*/  LDG.E R7, desc[UR4][R4.64] ;  /* 0x0000000404077981 */ /* 0x000ea4000c1e1900 */
[----:B--2---:R-:W-:-:S05]  /*0130*/  IADD3 R7, PT, PT, R0, R7, RZ ;  /* 0x0000000700077210 */ /* 0x004fca0007ffe0ff */
[----:B------:R0:W-:Y:S02]  /*0140*/  STG.E desc[UR4][R4.64], R7 ;  /* 0x0000000704007986 */ /* 0x0001e4000c101904 */
.L_x_1:
[----:B------:R-:W-:Y:S05]  /*0150*/  BSYNC.RECONVERGENT B0 ;  /* 0x0000000000007941 */ /* 0x000fea0003800200 */
.L_x_0:
[----:B------:R-:W-:Y:S05]  /*0160*/  @P1 EXIT ;  /* 0x000000000000194d */ /* 0x000fea0003800000 */
[----:B------:R-:W2:Y:S04]  /*0170*/  LDG.E R2, desc[UR4][R2.64] ;  /* 0x0000000402027981 */ /* 0x000ea8000c1e1900 */
[----:B0-----:R-:W2:Y:S02]  /*0180*/  LDG.E R7, desc[UR4][R4.64+0x4] ;  /* 0x0000040404077981 */ /* 0x001ea4000c1e1900 */
[----:B--2---:R-:W-:-:S05]  /*0190*/  IADD3 R7, PT, PT, R2, R7, RZ ;  /* 0x0000000702077210 */ /* 0x004fca0007ffe0ff */
[----:B------:R-:W-:Y:S01]  /*01a0*/  STG.E desc[UR4][R4.64+0x4], R7 ;  /* 0x0000040704007986 */ /* 0x000fe2000c101904 */
[----:B------:R-:W-:Y:S05]  /*01b0*/  EXIT ;  /* 0x000000000000794d */ /* 0x000fea0003800000 */
.L_x_2:
[----:B------:R-:W-:-:S00]  /*01c0*/  BRA `(.L_x_2) ;  /* 0xfffffffc00fc7947 */ /* 0x000fc0000383ffff */
[----:B------:R-:W-:-:S00]  /*01d0*/  NOP ;  /* 0x0000000000007918 */ /* 0x000fc00000000000 */
        /* <DEDUP_REMOVED lines=10> */
.L_x_4:


//--------------------- .text._Z10scan_blockPiS_S_i --------------------------
	.section	.text._Z10scan_blockPiS_S_i,"ax",@progbits
	.align	128
        .global         _Z10scan_blockPiS_S_i
        .type           _Z10scan_blockPiS_S_i,@function
        .size           _Z10scan_blockPiS_S_i,(.L_x_5 - _Z10scan_blockPiS_S_i)
        .other          _Z10scan_blockPiS_S_i,@"STO_CUDA_ENTRY STV_DEFAULT"
_Z10scan_blockPiS_S_i:
.text._Z10scan_blockPiS_S_i:
[----:B------:R-:W-:Y:S01]  /*0000*/  LDC R1, c[0x0][0x37c] ;  /* 0x0000df00ff017b82 */ /* 0x000fe20000000800 */
[----:B------:R-:W0:Y:S01]  /*0010*/  S2R R8, SR_TID.X ;  /* 0x0000000000087919 */ /* 0x000e220000002100 */
[----:B------:R-:W1:Y:S06]  /*0020*/  LDCU UR4, c[0x0][0x360] ;  /* 0x00006c00ff0477ac */ /* 0x000e6c0008000800 */
[----:B------:R-:W2:Y:S01]  /*0030*/  LDC.64 R4, c[0x0][0x380] ;  /* 0x0000e000ff047b82 */ /* 0x000ea20000000a00 */
[----:B------:R-:W1:Y:S01]  /*0040*/  S2R R11, SR_CTAID.X ;  /* 0x00000000000b7919 */ /* 0x000e620000002500 */
[----:B------:R-:W3:Y:S01]  /*0050*/  LDCU UR5, c[0x0][0x398] ;  /* 0x00007300ff0577ac */ /* 0x000ee20008000800 */
[----:B------:R-:W4:Y:S01]  /*0060*/  LDCU.64 UR6, c[0x0][0x358] ;  /* 0x00006b00ff0677ac */ /* 0x000f220008000a00 */
[----:B0-----:R-:W-:-:S02]  /*0070*/  IMAD.SHL.U32 R3, R8, 0x2, RZ ;  /* 0x0000000208037824 */ /* 0x001fc400078e00ff */
[----:B-1----:R-:W-:-:S03]  /*0080*/  IMAD R2, R11, UR4, RZ ;  /* 0x000000040b027c24 */ /* 0x002fc6000f8e02ff */
[----:B------:R-:W-:Y:S01]  /*0090*/  IADD3 R7, PT, PT, R3, 0x1, RZ ;  /* 0x0000000103077810 */ /* 0x000fe20007ffe0ff */
[----:B------:R-:W-:-:S04]  /*00a0*/  IMAD.IADD R0, R2, 0x1, R8 ;  /* 0x0000000102007824 */ /* 0x000fc800078e0208 */
[----:B------:R-:W-:Y:S02]  /*00b0*/  IMAD R2, R2, 0x2, R7 ;  /* 0x0000000202027824 */ /* 0x000fe400078e0207 */
[----:B------:R-:W-:-:S03]  /*00c0*/  IMAD.SHL.U32 R0, R0, 0x2, RZ ;  /* 0x0000000200007824 */ /* 0x000fc600078e00ff */
[----:B---3--:R-:W-:Y:S01]  /*00d0*/  ISETP.GE.AND P1, PT, R2, UR5, PT ;  /* 0x0000000502007c0c */ /* 0x008fe2000bf26270 */
[C---:B--2---:R-:W-:Y:S01]  /*00e0*/  IMAD.WIDE R4, R0.reuse, 0x4, R4 ;  /* 0x0000000400047825 */ /* 0x044fe200078e0204 */
[----:B------:R-:W-:-:S11]  /*00f0*/  ISETP.GE.AND P0, PT, R0, UR5, PT ;  /* 0x0000000500007c0c */ /* 0x000fd6000bf06270 */
[----:B----4-:R-:W2:Y:S04]  /*0100*/  @!P1 LDG.E R9, desc[UR6][R4.64+0x4] ;  /* 0x0000040604099981 */ /* 0x010ea8000c1e1900 */
[----:B------:R-:W3:Y:S01]  /*0110*/  @!P0 LDG.E R6, desc[UR6][R4.64] ;  /* 0x0000000604068981 */ /* 0x000ee2000c1e1900 */
[----:B------:R-:W0:Y:S01]  /*0120*/  S2UR UR5, SR_CgaCtaId ;  /* 0x00000000000579c3 */ /* 0x000e220000008800 */
[----:B------:R-:W-:Y:S01]  /*0130*/  UMOV UR4, 0x400 ;  /* 0x0000040000047882 */ /* 0x000fe20000000000 */
[-C--:B------:R-:W-:Y:S02]  /*0140*/  LEA.HI R2, R8, R3.reuse, RZ, 0x1c ;  /* 0x0000000308027211 */ /* 0x080fe400078fe0ff */
[----:B------:R-:W-:Y:S01]  /*0150*/  LEA.HI R7, R7, R3, RZ, 0x1b ;  /* 0x0000000307077211 */ /* 0x000fe200078fd8ff */
[----:B0-----:R-:W-:-:S06]  /*0160*/  ULEA UR4, UR5, UR4, 0x18 ;  /* 0x0000000405047291 */ /* 0x001fcc000f8ec0ff */
[----:B------:R-:W-:Y:S02]  /*0170*/  LEA R3, R2, UR4, 0x2 ;  /* 0x0000000402037c11 */ /* 0x000fe4000f8e10ff */
[----:B------:R-:W-:Y:S02]  /*0180*/  LEA R2, R7, UR4, 0x2 ;  /* 0x0000000407027c11 */ /* 0x000fe4000f8e10ff */
[C---:B------:R-:W-:Y:S02]  /*0190*/  ISETP.GT.U32.AND P2, PT, R8.reuse, 0x1, PT ;  /* 0x000000010800780c */ /* 0x040fe40003f44070 */
[C---:B------:R-:W-:Y:S02]  /*01a0*/  LEA R7, R8.reuse, UR4, 0x3 ;  /* 0x0000000408077c11 */ /* 0x040fe4000f8e18ff */
[----:B------:R-:W-:Y:S01]  /*01b0*/  ISETP.NE.AND P3, PT, R8, RZ, PT ;  /* 0x000000ff0800720c */ /* 0x000fe20003f65270 */
[----:B---3--:R-:W-:Y:S04]  /*01c0*/  @!P0 STS [R3], R6 ;  /* 0x0000000603008388 */ /* 0x008fe80000000800 */
[----:B--2---:R-:W-:Y:S01]  /*01d0*/  @!P1 STS [R2+0x4], R9 ;  /* 0x0000040902009388 */ /* 0x004fe20000000800 */
[----:B------:R-:W-:Y:S06]  /*01e0*/  BAR.SYNC.DEFER_BLOCKING 0x0 ;  /* 0x0000000000007b1d */ /* 0x000fec0000010000 */
[----:B------:R-:W0:Y:S02]  /*01f0*/  @!P2 LDS.64 R4, [R7] ;  /* 0x000000000704a984 */ /* 0x000e240000000a00 */
[----:B0-----:R-:W-:-:S02]  /*0200*/  @!P2 IADD3 R8, PT, PT, R4, R5, RZ ;  /* 0x000000050408a210 */ /* 0x001fc40007ffe0ff */
[----:B------:R-:W0:Y:S03]  /*0210*/  @!P3 LDC.64 R4, c[0x0][0x390] ;  /* 0x0000e400ff04bb82 */ /* 0x000e260000000a00 */
[----:B------:R-:W-:Y:S05]  /*0220*/  @!P2 STS [R7+0x4], R8 ;  /* 0x000004080700a388 */ /* 0x000fea0000000800 */
[----:B------:R-:W-:Y:S06]  /*0230*/  BAR.SYNC.DEFER_BLOCKING 0x0 ;  /* 0x0000000000007b1d */ /* 0x000fec0000010000 */
[----:B------:R-:W-:Y:S04]  /*0240*/  @!P3 LDS R10, [UR4+0x4] ;  /* 0x00000404ff0ab984 */ /* 0x000fe80008000800 */
[----:B------:R-:W1:Y:S01]  /*0250*/  @!P3 LDS R13, [UR4+0xc] ;  /* 0x00000c04ff0db984 */ /* 0x000e620008000800 */
[----:B0-----:R-:W-:-:S03]  /*0260*/  @!P3 IMAD.WIDE.U32 R4, R11, 0x4, R4 ;  /* 0x000000040b04b825 */ /* 0x001fc600078e0004 */
[----:B------:R-:W-:Y:S01]  /*0270*/  @!P3 STS [UR4+0xc], RZ ;  /* 0x00000cffff00b988 */ /* 0x000fe20008000804 */
[----:B-1----:R-:W-:-:S05]  /*0280*/  @!P3 IMAD.IADD R9, R10, 0x1, R13 ;  /* 0x000000010a09b824 */ /* 0x002fca00078e020d */
[----:B------:R0:W-:Y:S01]  /*0290*/  @!P3 STG.E desc[UR6][R4.64], R9 ;  /* 0x000000090400b986 */ /* 0x0001e2000c101906 */
[----:B------:R-:W-:Y:S08]  /*02a0*/  BAR.SYNC.DEFER_BLOCKING 0x0 ;  /* 0x0000000000007b1d */ /* 0x000ff00000010000 */
[----:B0-----:R-:W0:Y:S01]  /*02b0*/  LDC.64 R4, c[0x0][0x388] ;  /* 0x0000e200ff047b82 */ /* 0x001e220000000a00 */
[----:B------:R-:W-:Y:S04]  /*02c0*/  @!P3 LDS R11, [UR4+0x4] ;  /* 0x00000404ff0bb984 */ /* 0x000fe80008000800 */
[----:B------:R-:W1:Y:S02]  /*02d0*/  @!P3 LDS R6, [UR4+0xc] ;  /* 0x00000c04ff06b984 */ /* 0x000e640008000800 */
[----:B-1----:R-:W-:-:S02]  /*02e0*/  @!P3 IADD3 R8, PT, PT, R6, R11, RZ ;  /* 0x0000000b0608b210 */ /* 0x002fc40007ffe0ff */
[----:B------:R-:W-:Y:S04]  /*02f0*/  @!P3 STS [UR4+0x4], R6 ;  /* 0x00000406ff00b988 */ /* 0x000fe80008000804 */
[----:B------:R-:W-:Y:S01]  /*0300*/  @!P3 STS [UR4+0xc], R8 ;  /* 0x00000c08ff00b988 */ /* 0x000fe20008000804 */
[----:B------:R-:W-:Y:S06]  /*0310*/  BAR.SYNC.DEFER_BLOCKING 0x0 ;  /* 0x0000000000007b1d */ /* 0x000fec0000010000 */
[----:B------:R-:W1:Y:S02]  /*0320*/  @!P2 LDS.64 R10, [R7] ;  /* 0x00000000070aa984 */ /* 0x000e640000000a00 */
[----:B-1----:R-:W-:Y:S01]  /*0330*/  @!P2 IMAD.IADD R13, R11, 0x1, R10 ;  /* 0x000000010b0da824 */ /* 0x002fe200078e020a */
[----:B------:R-:W-:-:S05]  /*0340*/  MOV R12, R11 ;  /* 0x0000000b000c7202 */ /* 0x000fca0000000f00 */
[----:B------:R-:W-:Y:S01]  /*0350*/  @!P2 STS.64 [R7], R12 ;  /* 0x0000000c0700a388 */ /* 0x000fe20000000a00 */
[----:B------:R-:W-:Y:S06]  /*0360*/  BAR.SYNC.DEFER_BLOCKING 0x0 ;  /* 0x0000000000007b1d */ /* 0x000fec0000010000 */
[----:B------:R-:W1:Y:S01]  /*0370*/  @!P0 LDS R3, [R3] ;  /* 0x0000000003038984 */ /* 0x000e620000000800 */
[----:B0-----:R-:W-:-:S05]  /*0380*/  IMAD.WIDE R4, R0, 0x4, R4 ;  /* 0x0000000400047825 */ /* 0x001fca00078e0204 */
[----:B-1----:R0:W-:Y:S01]  /*0390*/  @!P0 STG.E desc[UR6][R4.64], R3 ;  /* 0x0000000304008986 */ /* 0x0021e2000c101906 */
[----:B------:R-:W-:Y:S05]  /*03a0*/  @P1 EXIT ;  /* 0x000000000000194d */ /* 0x000fea0003800000 */
[----:B0-----:R-:W0:Y:S04]  /*03b0*/  LDS R3, [R2+0x4] ;  /* 0x0000040002037984 */ /* 0x001e280000000800 */
[----:B0-----:R-:W-:Y:S01]  /*03c0*/  STG.E desc[UR6][R4.64+0x4], R3 ;  /* 0x0000040304007986 */ /* 0x001fe2000c101906 */
[----:B------:R-:W-:Y:S05]  /*03d0*/  EXIT ;  /* 0x000000000000794d */ /* 0x000fea0003800000 */
.L_x_3:
        /* <DEDUP_REMOVED lines=10> */
.L_x_5:


//--------------------- .nv.shared.reserved.0     --------------------------
	.section	.nv.shared.reserved.0,"aw",@nobits
	.weak		__nv_reservedSMEM_offset_0_alias
	.size		__nv_reservedSMEM_offset_0_alias, 0, 64
	.other		__nv_reservedSMEM_offset_0_alias,@"STO_CUDA_RESERVED_SHARED STV_DEFAULT"
__nv_reservedSMEM_offset_0_alias:
	.zero		0
	.zero		64


//--------------------- .nv.shared._Z10scan_blockPiS_S_i --------------------------
	.section	.nv.shared._Z10scan_blockPiS_S_i,"aw",@nobits
	.sectionflags	@""
	.align	4
.nv.shared._Z10scan_blockPiS_S_i:
	.zero		1040


//--------------------- .nv.constant0._Z10add_kernelPiS_i --------------------------
	.section	.nv.constant0._Z10add_kernelPiS_i,"a",@progbits
	.sectionflags	@""
	.align	4
.nv.constant0._Z10add_kernelPiS_i:
	.zero		916


//--------------------- .nv.constant0._Z10scan_blockPiS_S_i --------------------------
	.section	.nv.constant0._Z10scan_blockPiS_S_i,"a",@progbits
	.sectionflags	@""
	.align	4
.nv.constant0._Z10scan_blockPiS_S_i:
	.zero		924


//--------------------- SYMBOLS --------------------------

	.type		.nv.reservedSmem.offset0,@object
	.size		.nv.reservedSmem.offset0,0x4
	.type		.nv.reservedSmem.cap,@object
	.size		.nv.reservedSmem.cap,0x4
